	.headerflags	@"EF_CUDA_TEXMODE_UNIFIED EF_CUDA_64BIT_ADDRESS EF_CUDA_ACCELERATORS EF_CUDA_SM90 EF_CUDA_VIRTUAL_SM(EF_CUDA_SM90)"
	.elftype	@"ET_EXEC"


//--------------------- .nv.info                  --------------------------
	.section	.nv.info,"",@"SHT_CUDA_INFO"
	.align	4


	//----- nvinfo : EIATTR_REGCOUNT
	.align		4
        /*0000*/ 	.byte	0x04, 0x2f
        /*0002*/ 	.short	(.L_1 - .L_0)
	.align		4
.L_0:
        /*0004*/ 	.word	index@(triton_per_fused_mean_5)
        /*0008*/ 	.word	0x00000014


	//----- nvinfo : EIATTR_MIN_STACK_SIZE
	.align		4
.L_1:
        /*000c*/ 	.byte	0x04, 0x12
        /*000e*/ 	.short	(.L_3 - .L_2)
	.align		4
.L_2:
        /*0010*/ 	.word	index@(triton_per_fused_mean_5)
        /*0014*/ 	.word	0x00000000


	//----- nvinfo : EIATTR_FRAME_SIZE
	.align		4
.L_3:
        /*0018*/ 	.byte	0x04, 0x11
        /*001a*/ 	.short	(.L_5 - .L_4)
	.align		4
.L_4:
        /*001c*/ 	.word	index@(triton_per_fused_mean_5)
        /*0020*/ 	.word	0x00000000


	//----- nvinfo : EIATTR_MIN_STACK_SIZE
	.align		4
.L_5:
        /*0024*/ 	.byte	0x04, 0x12
        /*0026*/ 	.short	(.L_7 - .L_6)
	.align		4
.L_6:
        /*0028*/ 	.word	index@(triton_per_fused_mean_5)
        /*002c*/ 	.word	0x00000000
.L_7:


//--------------------- .nv.info.triton_per_fused_mean_5 --------------------------
	.section	.nv.info.triton_per_fused_mean_5,"",@"SHT_CUDA_INFO"
	.sectionflags	@""
	.align	4


	//----- nvinfo : EIATTR_CUDA_API_VERSION
	.align		4
        /*0000*/ 	.byte	0x04, 0x37
        /*0002*/ 	.short	(.L_9 - .L_8)
.L_8:
        /*0004*/ 	.word	0x0000007c


	//----- nvinfo : EIATTR_KPARAM_INFO
	.align		4
.L_9:
        /*0008*/ 	.byte	0x04, 0x17
        /*000a*/ 	.short	(.L_11 - .L_10)
.L_10:
        /*000c*/ 	.word	0x00000000
        /*0010*/ 	.short	0x0003
        /*0012*/ 	.short	0x0014
        /*0014*/ 	.byte	0x00, 0xf0, 0x11, 0x00


	//----- nvinfo : EIATTR_KPARAM_INFO
	.align		4
.L_11:
        /*0018*/ 	.byte	0x04, 0x17
        /*001a*/ 	.short	(.L_13 - .L_12)
.L_12:
        /*001c*/ 	.word	0x00000000
        /*0020*/ 	.short	0x0002
        /*0022*/ 	.short	0x0010
        /*0024*/ 	.byte	0x00, 0xf0, 0x11, 0x00


	//----- nvinfo : EIATTR_KPARAM_INFO
	.align		4
.L_13:
        /*0028*/ 	.byte	0x04, 0x17
        /*002a*/ 	.short	(.L_15 - .L_14)
.L_14:
        /*002c*/ 	.word	0x00000000
        /*0030*/ 	.short	0x0001
        /*0032*/ 	.short	0x0008
        /*0034*/ 	.byte	0x00, 0xf4, 0x21, 0x00


	//----- nvinfo : EIATTR_KPARAM_INFO
	.align		4
.L_15:
        /*0038*/ 	.byte	0x04, 0x17
        /*003a*/ 	.short	(.L_17 - .L_16)
.L_16:
        /*003c*/ 	.word	0x00000000
        /*0040*/ 	.short	0x0000
        /*0042*/ 	.short	0x0000
        /*0044*/ 	.byte	0x00, 0xf4, 0x21, 0x00


	//----- nvinfo : EIATTR_SPARSE_MMA_MASK
	.align		4
.L_17:
        /*0048*/ 	.byte	0x03, 0x50
        /*004a*/ 	.short	0x0000


	//----- nvinfo : EIATTR_MAXREG_COUNT
	.align		4
        /*004c*/ 	.byte	0x03, 0x1b
        /*004e*/ 	.short	0x00ff


	//----- nvinfo : EIATTR_COOP_GROUP_MASK_REGIDS
	.align		4
        /*0050*/ 	.byte	0x04, 0x29
        /*0052*/ 	.short	(.L_19 - .L_18)


	//   ....[0]....
.L_18:
        /*0054*/ 	.word	0xffffffff


	//   ....[1]....
        /*0058*/ 	.word	0xffffffff


	//----- nvinfo : EIATTR_COOP_GROUP_INSTR_OFFSETS
	.align		4
.L_19:
        /*005c*/ 	.byte	0x04, 0x28
        /*005e*/ 	.short	(.L_21 - .L_20)


	//   ....[0]....
.L_20:
        /*0060*/ 	.word	0x000002d0


	//   ....[1]....
        /*0064*/ 	.word	0x000002e0


	//----- nvinfo : EIATTR_EXIT_INSTR_OFFSETS
	.align		4
.L_21:
        /*0068*/ 	.byte	0x04, 0x1c
        /*006a*/ 	.short	(.L_23 - .L_22)


	//   ....[0]....
.L_22:
        /*006c*/ 	.word	0x000003f0


	//   ....[1]....
        /*0070*/ 	.word	0x00000420


	//----- nvinfo : EIATTR_REQNTID
	.align		4
.L_23:
        /*0074*/ 	.byte	0x04, 0x10
        /*0076*/ 	.short	(.L_25 - .L_24)
.L_24:
        /*0078*/ 	.word	0x00000040
        /*007c*/ 	.word	0x00000001
        /*0080*/ 	.word	0x00000001


	//----- nvinfo : EIATTR_CBANK_PARAM_SIZE
	.align		4
.L_25:
        /*0084*/ 	.byte	0x03, 0x19
        /*0086*/ 	.short	0x0018


	//----- nvinfo : EIATTR_PARAM_CBANK
	.align		4
        /*0088*/ 	.byte	0x04, 0x0a
        /*008a*/ 	.short	(.L_27 - .L_26)
	.align		4
.L_26:
        /*008c*/ 	.word	index@(.nv.constant0.triton_per_fused_mean_5)
        /*0090*/ 	.short	0x0210
        /*0092*/ 	.short	0x0018


	//----- nvinfo : EIATTR_SW_WAR
	.align		4
.L_27:
        /*0094*/ 	.byte	0x04, 0x36
        /*0096*/ 	.short	(.L_29 - .L_28)
.L_28:
        /*0098*/ 	.word	0x00000008
.L_29:


//--------------------- .nv.callgraph             --------------------------
	.section	.nv.callgraph,"",@"SHT_CUDA_CALLGRAPH"
	.align	4
	.sectionentsize	8
	.align		4
        /*0000*/ 	.word	0x00000000
	.align		4
        /*0004*/ 	.word	0xffffffff
	.align		4
        /*0008*/ 	.word	0x00000000
	.align		4
        /*000c*/ 	.word	0xfffffffe
	.align		4
        /*0010*/ 	.word	0x00000000
	.align		4
        /*0014*/ 	.word	0xfffffffd
	.align		4
        /*0018*/ 	.word	0x00000000
	.align		4
        /*001c*/ 	.word	0xfffffffc


//--------------------- .text.triton_per_fused_mean_5 --------------------------
	.section	.text.triton_per_fused_mean_5,"ax",@progbits
	.sectionflags	@"SHF_BARRIERS=1"
	.align	128
        .global         triton_per_fused_mean_5
        .type           triton_per_fused_mean_5,@function
        .size           triton_per_fused_mean_5,(.L_x_1 - triton_per_fused_mean_5)
        .other          triton_per_fused_mean_5,@"STO_CUDA_ENTRY STV_DEFAULT"
triton_per_fused_mean_5:
.text.triton_per_fused_mean_5:
[----:B------:R-:W0:Y:S02]  /*0000*/  LDC R1, c[0x0][0x28] ;  /* 0x00000a00ff017b82 */ /* 0x000e240000000800 */
[----:B------:R-:W1:Y:S01]  /*0010*/  S2R R5, SR_TID.X ;  /* 0x0000000000057919 */ /* 0x000e620000002100 */
[----:B------:R-:W2:Y:S01]  /*0020*/  LDC.64 R2, c[0x0][0x218] ;  /* 0x00008600ff027b82 */ /* 0x000ea20000000a00 */
[----:B------:R-:W-:Y:S01]  /*0030*/  ULDC.64 UR6, c[0x0][0x208] ;  /* 0x0000820000067ab9 */ /* 0x000fe20000000a00 */
[----:B------:R-:W3:Y:S01]  /*0040*/  S2R R0, SR_CTAID.X ;  /* 0x0000000000007919 */ /* 0x000ee20000002500 */
[----:B-1----:R-:W-:Y:S01]  /*0050*/  IMAD.SHL.U32 R7, R5, 0x2, RZ ;  /* 0x0000000205077824 */ /* 0x002fe200078e00ff */
[----:B------:R-:W-:Y:S01]  /*0060*/  SHF.R.U32.HI R10, RZ, 0x1, R5 ;  /* 0x00000001ff0a7819 */ /* 0x000fe20000011605 */
[----:B---3--:R-:W-:-:S03]  /*0070*/  IMAD.SHL.U32 R0, R0, 0x40, RZ ;  /* 0x0000004000007824 */ /* 0x008fc600078e00ff */
[----:B------:R-:W-:Y:S02]  /*0080*/  LOP3.LUT R7, R7, 0x3e, RZ, 0xc0, !PT ;  /* 0x0000003e07077812 */ /* 0x000fe400078ec0ff */
[----:B------:R-:W-:Y:S02]  /*0090*/  LOP3.LUT R10, R10, 0x10, RZ, 0xc0, !PT ;  /* 0x000000100a0a7812 */ /* 0x000fe400078ec0ff */
[----:B------:R-:W-:-:S04]  /*00a0*/  LOP3.LUT R8, R0, R7, RZ, 0xfc, !PT ;  /* 0x0000000700087212 */ /* 0x000fc800078efcff */
[----:B------:R-:W-:Y:S02]  /*00b0*/  SHF.R.S32.HI R9, RZ, 0x1f, R8 ;  /* 0x0000001fff097819 */ /* 0x000fe40000011408 */
[----:B------:R-:W-:Y:S02]  /*00c0*/  ISETP.GE.AND P0, PT, R8, 0x40, PT ;  /* 0x000000400800780c */ /* 0x000fe40003f06270 */
[----:B------:R-:W-:-:S04]  /*00d0*/  LEA.HI R9, R9, R8, RZ, 0x4 ;  /* 0x0000000809097211 */ /* 0x000fc800078f20ff */
[C---:B------:R-:W-:Y:S01]  /*00e0*/  LOP3.LUT R11, R9.reuse, 0xfffffff0, RZ, 0xc0, !PT ;  /* 0xfffffff0090b7812 */ /* 0x040fe200078ec0ff */
[----:B------:R-:W-:-:S03]  /*00f0*/  IMAD.SHL.U32 R9, R9, 0x2, RZ ;  /* 0x0000000209097824 */ /* 0x000fc600078e00ff */
[----:B------:R-:W-:Y:S02]  /*0100*/  IADD3 R10, R10, R8, -R11 ;  /* 0x000000080a0a7210 */ /* 0x000fe40007ffe80b */
[----:B------:R-:W-:-:S05]  /*0110*/  LOP3.LUT R9, R9, 0xffffffe0, RZ, 0xc0, !PT ;  /* 0xffffffe009097812 */ /* 0x000fca00078ec0ff */
[----:B------:R-:W-:-:S04]  /*0120*/  IMAD.IADD R9, R10, 0x1, R9 ;  /* 0x000000010a097824 */ /* 0x000fc800078e0209 */
[----:B--2---:R-:W-:Y:S01]  /*0130*/  IMAD.WIDE R2, R9, 0x4, R2 ;  /* 0x0000000409027825 */ /* 0x004fe200078e0202 */
[----:B------:R-:W-:-:S06]  /*0140*/  CS2R R8, SRZ ;  /* 0x0000000000087805 */ /* 0x000fcc000001ff00 */
[----:B------:R1:W2:Y:S01]  /*0150*/  @!P0 LDG.E.64 R8, desc[UR6][R2.64] ;  /* 0x0000000602088981 */ /* 0x0002a2000c1e1b00 */
[----:B------:R-:W3:Y:S01]  /*0160*/  S2UR UR5, SR_CgaCtaId ;  /* 0x00000000000579c3 */ /* 0x000ee20000008800 */
[----:B------:R-:W-:Y:S01]  /*0170*/  UMOV UR4, 0x400 ;  /* 0x0000040000047882 */ /* 0x000fe20000000000 */
[----:B------:R-:W-:Y:S01]  /*0180*/  IMAD.SHL.U32 R11, R7, 0x8, RZ ;  /* 0x00000008070b7824 */ /* 0x000fe200078e00ff */
[----:B------:R-:W-:Y:S02]  /*0190*/  SHF.R.U32.HI R10, RZ, 0x3, R5 ;  /* 0x00000003ff0a7819 */ /* 0x000fe40000011605 */
[C---:B------:R-:W-:Y:S02]  /*01a0*/  ISETP.GE.AND P1, PT, R5.reuse, 0x80, PT ;  /* 0x000000800500780c */ /* 0x040fe40003f26270 */
[----:B------:R-:W-:Y:S02]  /*01b0*/  LOP3.LUT R10, R11, 0x4, R10, 0xf8, !PT ;  /* 0x000000040b0a7812 */ /* 0x000fe400078ef80a */
[----:B-1----:R-:W-:Y:S01]  /*01c0*/  LOP3.LUT R2, R5, 0x1, RZ, 0xc0, !PT ;  /* 0x0000000105027812 */ /* 0x002fe200078ec0ff */
[----:B---3--:R-:W-:-:S06]  /*01d0*/  UPRMT UR4, UR5, 0x654, UR4 ;  /* 0x0000065405047896 */ /* 0x008fcc0008000004 */
[----:B------:R-:W-:Y:S02]  /*01e0*/  LEA R3, R5, UR4, 0x2 ;  /* 0x0000000405037c11 */ /* 0x000fe4000f8e10ff */
[----:B------:R-:W-:Y:S02]  /*01f0*/  LEA R7, R7, UR4, 0x2 ;  /* 0x0000000407077c11 */ /* 0x000fe4000f8e10ff */
[----:B--2---:R-:W-:Y:S02]  /*0200*/  SEL R8, R8, RZ, !P0 ;  /* 0x000000ff08087207 */ /* 0x004fe40004000000 */
[----:B------:R-:W-:Y:S02]  /*0210*/  SEL R9, R9, RZ, !P0 ;  /* 0x000000ff09097207 */ /* 0x000fe40004000000 */
[----:B------:R-:W-:Y:S02]  /*0220*/  SEL R13, R8, RZ, !P0 ;  /* 0x000000ff080d7207 */ /* 0x000fe40004000000 */
[----:B------:R-:W-:-:S02]  /*0230*/  SEL R9, R9, RZ, !P0 ;  /* 0x000000ff09097207 */ /* 0x000fc40004000000 */
[----:B------:R-:W-:Y:S01]  /*0240*/  ISETP.NE.U32.AND P0, PT, R2, 0x1, PT ;  /* 0x000000010200780c */ /* 0x000fe20003f05070 */
[----:B------:R-:W-:Y:S01]  /*0250*/  STS [R10+UR4], R13 ;  /* 0x0000000d0a007988 */ /* 0x000fe20008000804 */
[C---:B------:R-:W-:Y:S02]  /*0260*/  LOP3.LUT R2, R5.reuse, 0x3f, RZ, 0xc0, !PT ;  /* 0x0000003f05027812 */ /* 0x040fe400078ec0ff */
[----:B------:R-:W-:Y:S01]  /*0270*/  ISETP.LT.AND P0, PT, R5, 0x80, P0 ;  /* 0x000000800500780c */ /* 0x000fe20000701270 */
[----:B------:R-:W-:Y:S01]  /*0280*/  STS [R10+UR4+0x8], R9 ;  /* 0x000008090a007988 */ /* 0x000fe20008000804 */
[----:B------:R-:W-:Y:S01]  /*0290*/  LOP3.LUT R5, R0, 0x3f, R5, 0xf8, !PT ;  /* 0x0000003f00057812 */ /* 0x000fe200078ef805 */
[----:B------:R-:W-:Y:S06]  /*02a0*/  BAR.SYNC.DEFER_BLOCKING 0x0 ;  /* 0x0000000000007b1d */ /* 0x000fec0000010000 */
[----:B------:R-:W1:Y:S04]  /*02b0*/  @!P1 LDS R6, [R3] ;  /* 0x0000000003069984 */ /* 0x000e680000000800 */
[----:B------:R-:W2:Y:S04]  /*02c0*/  @!P1 LDS R4, [R3+0x100] ;  /* 0x0001000003049984 */ /* 0x000ea80000000800 */
[----:B-1----:R-:W1:Y:S04]  /*02d0*/  SHFL.BFLY PT, R15, R6, 0x1, 0x1f ;  /* 0x0c201f00060f7f89 */ /* 0x002e6800000e0000 */
[----:B--2---:R-:W2:Y:S01]  /*02e0*/  SHFL.BFLY PT, R17, R4, 0x1, 0x1f ;  /* 0x0c201f0004117f89 */ /* 0x004ea200000e0000 */
[----:B-1----:R-:W-:Y:S01]  /*02f0*/  FADD R8, R6, R15 ;  /* 0x0000000f06087221 */ /* 0x002fe20000000000 */
[----:B--2---:R-:W-:-:S04]  /*0300*/  FADD R12, R4, R17 ;  /* 0x00000011040c7221 */ /* 0x004fc80000000000 */
[----:B------:R-:W-:Y:S01]  /*0310*/  @P0 STS [R3], R8 ;  /* 0x0000000803000388 */ /* 0x000fe20000000800 */
[----:B------:R-:W-:-:S03]  /*0320*/  LEA R4, R2, UR4, 0x2 ;  /* 0x0000000402047c11 */ /* 0x000fc6000f8e10ff */
[----:B------:R1:W-:Y:S01]  /*0330*/  @P0 STS [R3+0x100], R12 ;  /* 0x0001000c03000388 */ /* 0x0003e20000000800 */
[----:B------:R-:W-:Y:S01]  /*0340*/  BAR.SYNC.DEFER_BLOCKING 0x0 ;  /* 0x0000000000007b1d */ /* 0x000fe20000010000 */
[----:B------:R-:W-:-:S07]  /*0350*/  ISETP.GE.AND P0, PT, R5, 0x40, PT ;  /* 0x000000400500780c */ /* 0x000fce0003f06270 */
[----:B-1----:R-:W1:Y:S01]  /*0360*/  LDC.64 R2, c[0x0][0x210] ;  /* 0x00008400ff027b82 */ /* 0x002e620000000a00 */
[----:B------:R-:W-:Y:S04]  /*0370*/  LDS R14, [R11+UR4] ;  /* 0x000000040b0e7984 */ /* 0x000fe80008000800 */
[----:B------:R-:W2:Y:S01]  /*0380*/  LDS R15, [R11+UR4+0x8] ;  /* 0x000008040b0f7984 */ /* 0x000ea20008000800 */
[----:B-1----:R-:W-:Y:S02]  /*0390*/  IMAD.WIDE R2, R5, 0x4, R2 ;  /* 0x0000000405027825 */ /* 0x002fe400078e0202 */
[----:B------:R-:W-:Y:S06]  /*03a0*/  BAR.SYNC.DEFER_BLOCKING 0x0 ;  /* 0x0000000000007b1d */ /* 0x000fec0000010000 */
[----:B--2---:R1:W-:Y:S02]  /*03b0*/  STS.64 [R7], R14 ;  /* 0x0000000e07007388 */ /* 0x0043e40000000a00 */
[----:B------:R-:W-:Y:S06]  /*03c0*/  BAR.SYNC.DEFER_BLOCKING 0x0 ;  /* 0x0000000000007b1d */ /* 0x000fec0000010000 */
[----:B------:R-:W2:Y:S02]  /*03d0*/  LDS R4, [R4] ;  /* 0x0000000004047984 */ /* 0x000ea40000000800 */
[----:B------:R-:W-:Y:S06]  /*03e0*/  BAR.SYNC.DEFER_BLOCKING 0x0 ;  /* 0x0000000000007b1d */ /* 0x000fec0000010000 */
[----:B-1----:R-:W-:Y:S05]  /*03f0*/  @P0 EXIT ;  /* 0x000000000000094d */ /* 0x002fea0003800000 */
[----:B--2---:R-:W-:-:S05]  /*0400*/  FMUL R5, R4, 0.00390625 ;  /* 0x3b80000004057820 */ /* 0x004fca0000400000 */
[----:B------:R-:W-:Y:S01]  /*0410*/  STG.E desc[UR6][R2.64], R5 ;  /* 0x0000000502007986 */ /* 0x000fe2000c101906 */
[----:B------:R-:W-:Y:S05]  /*0420*/  EXIT ;  /* 0x000000000000794d */ /* 0x000fea0003800000 */
.L_x_0:
[----:B------:R-:W-:-:S00]  /*0430*/  BRA `(.L_x_0) ;  /* 0xfffffffc00fc7947 */ /* 0x000fc0000383ffff */
[----:B------:R-:W-:-:S00]  /*0440*/  NOP ;  /* 0x0000000000007918 */ /* 0x000fc00000000000 */
        /* <DEDUP_REMOVED lines=11> */
.L_x_1:


//--------------------- .nv.shared.triton_per_fused_mean_5 --------------------------
	.section	.nv.shared.triton_per_fused_mean_5,"aw",@nobits
	.sectionflags	@""
	.align	16
	.zero		1024


//--------------------- .nv.constant0.triton_per_fused_mean_5 --------------------------
	.section	.nv.constant0.triton_per_fused_mean_5,"a",@progbits
	.sectionflags	@""
	.align	4
.nv.constant0.triton_per_fused_mean_5:
	.zero		552
